//
// Generated by NVIDIA NVVM Compiler
//
// Compiler Build ID: CL-36424714
// Cuda compilation tools, release 13.0, V13.0.88
// Based on NVVM 20.0.0
//

.version 9.0
.target sm_100
.address_size 64

	// .globl	_Z7gpuLoopv
.extern .func  (.param .b32 func_retval0) vprintf
(
	.param .b64 vprintf_param_0,
	.param .b64 vprintf_param_1
)
;
.global .align 1 .b8 $str[29] = {84, 104, 105, 115, 32, 105, 115, 32, 105, 116, 101, 114, 97, 116, 105, 111, 110, 32, 110, 117, 109, 98, 101, 114, 32, 37, 100, 10};

.visible .entry _Z7gpuLoopv()
{
	.local .align 8 .b8 	__local_depot0[8];
	.reg .b64 	%SP;
	.reg .b64 	%SPL;
	.reg .b32 	%r<7>;
	.reg .b64 	%rd<5>;

	mov.u64 	%SPL, __local_depot0;
	cvta.local.u64 	%SP, %SPL;
	add.u64 	%rd1, %SP, 0;
	add.u64 	%rd2, %SPL, 0;
	mov.u32 	%r1, %ctaid.x;
	mov.u32 	%r2, %ntid.x;
	mov.u32 	%r3, %tid.x;
	mad.lo.s32 	%r4, %r1, %r2, %r3;
	st.local.u32 	[%rd2], %r4;
	mov.u64 	%rd3, $str;
	cvta.global.u64 	%rd4, %rd3;
	{ // callseq 0, 0
	.param .b64 param0;
	st.param.b64 	[param0], %rd4;
	.param .b64 param1;
	st.param.b64 	[param1], %rd1;
	.param .b32 retval0;
	call.uni (retval0), 
	vprintf, 
	(
	param0, 
	param1
	);
	ld.param.b32 	%r5, [retval0];
	} // callseq 0
	ret;

}


// ===== COMPILED SASS (sm_100) =====

	.target	sm_100

	.elftype	@"ET_EXEC"


//--------------------- .note.nv.tkinfo           --------------------------
	.section	.note.nv.tkinfo,"",@"SHT_NOTE"
	.sectionflags	@"SHF_NOTE_NV_TKINFO"
	.tkinfo
        /*0018*/ 	.word	0x00000002
        /*0030*/ 	.string	""
        /*0030*/ 	.string	"ptxas"
        /*0030*/ 	.string	"Cuda compilation tools, release 13.0, V13.0.88"
        /*0030*/ 	.string	"Build cuda_13.0.r13.0/compiler.36424714_0"
        /*0030*/ 	.string	"-arch sm_100 -m 64 "



//--------------------- .note.nv.cuinfo           --------------------------
	.section	.note.nv.cuinfo,"",@"SHT_NOTE"
	.sectionflags	@"SHF_NOTE_NV_CUINFO"
        /*0018*/ 	.short	0x0002
        /*001a*/ 	.short	0x0064
        /*001c*/ 	.short	0x0082
	.zero		2


//--------------------- .nv.info                  --------------------------
	.section	.nv.info,"",@"SHT_CUDA_INFO"
	.align	4


	//----- nvinfo : EIATTR_REGCOUNT
	.align		4
        /*0000*/ 	.byte	0x04, 0x2f
        /*0002*/ 	.short	(.L_2 - .L_1)
	.align		4
.L_1:
        /*0004*/ 	.word	index@(_Z7gpuLoopv)
        /*0008*/ 	.word	0x00000018


	//----- nvinfo : EIATTR_FRAME_SIZE
	.align		4
.L_2:
        /*000c*/ 	.byte	0x04, 0x11
        /*000e*/ 	.short	(.L_4 - .L_3)
	.align		4
.L_3:
        /*0010*/ 	.word	index@(_Z7gpuLoopv)
        /*0014*/ 	.word	0x00000008


	//----- nvinfo : EIATTR_MIN_STACK_SIZE
	.align		4
.L_4:
        /*0018*/ 	.byte	0x04, 0x12
        /*001a*/ 	.short	(.L_6 - .L_5)
	.align		4
.L_5:
        /*001c*/ 	.word	index@(_Z7gpuLoopv)
        /*0020*/ 	.word	0x00000008
.L_6:


//--------------------- .nv.compat                --------------------------
	.section	.nv.compat,"",@"SHT_CUDA_COMPAT_INFO"
	.align	4
        /*0000*/ 	.byte	0x02, 0x09, 0x00, 0x00, 0x02, 0x02, 0x01, 0x00, 0x02, 0x05, 0x05, 0x00, 0x03, 0x07, 0x01, 0x01
        /*0010*/ 	.byte	0x02, 0x03, 0x00, 0x00, 0x02, 0x06, 0x01, 0x00, 0x04, 0x0b, 0x08, 0x00, 0x09, 0x00, 0x00, 0x00
        /*0020*/ 	.byte	0x00, 0x00, 0x00, 0x00


//--------------------- .nv.info._Z7gpuLoopv      --------------------------
	.section	.nv.info._Z7gpuLoopv,"",@"SHT_CUDA_INFO"
	.sectionflags	@""
	.align	4


	//----- nvinfo : EIATTR_CUDA_API_VERSION
	.align		4
        /*0000*/ 	.byte	0x04, 0x37
        /*0002*/ 	.short	(.L_8 - .L_7)
.L_7:
        /*0004*/ 	.word	0x00000082


	//----- nvinfo : EIATTR_SPARSE_MMA_MASK
	.align		4
.L_8:
        /*0008*/ 	.byte	0x03, 0x50
        /*000a*/ 	.short	0x0000


	//----- nvinfo : EIATTR_MAXREG_COUNT
	.align		4
        /*000c*/ 	.byte	0x03, 0x1b
        /*000e*/ 	.short	0x00ff


	//----- nvinfo : EIATTR_EXTERNS
	.align		4
        /*0010*/ 	.byte	0x04, 0x0f
        /*0012*/ 	.short	(.L_10 - .L_9)


	//   ....[0]....
	.align		4
.L_9:
        /*0014*/ 	.word	index@(vprintf)


	//----- nvinfo : EIATTR_MERCURY_ISA_VERSION
	.align		4
.L_10:
        /*0018*/ 	.byte	0x03, 0x5f
        /*001a*/ 	.short	0x0101


	//----- nvinfo : EIATTR_VRC_CTA_INIT_COUNT
	.align		4
        /*001c*/ 	.byte	0x02, 0x4a
	.zero		1
	.zero		1


	//----- nvinfo : EIATTR_SYSCALL_OFFSETS
	.align		4
        /*0020*/ 	.byte	0x04, 0x46
        /*0022*/ 	.short	(.L_12 - .L_11)


	//   ....[0]....
.L_11:
        /*0024*/ 	.word	0x00000110


	//----- nvinfo : EIATTR_EXIT_INSTR_OFFSETS
	.align		4
.L_12:
        /*0028*/ 	.byte	0x04, 0x1c
        /*002a*/ 	.short	(.L_14 - .L_13)


	//   ....[0]....
.L_13:
        /*002c*/ 	.word	0x00000120


	//----- nvinfo : EIATTR_SW_WAR
	.align		4
.L_14:
        /*0030*/ 	.byte	0x04, 0x36
        /*0032*/ 	.short	(.L_16 - .L_15)
.L_15:
        /*0034*/ 	.word	0x00000008
.L_16:


//--------------------- .nv.callgraph             --------------------------
	.section	.nv.callgraph,"",@"SHT_CUDA_CALLGRAPH"
	.align	4
	.sectionentsize	8
	.align		4
        /*0000*/ 	.word	0x00000000
	.align		4
        /*0004*/ 	.word	0xffffffff
	.align		4
        /*0008*/ 	.word	index@(_Z7gpuLoopv)
	.align		4
        /*000c*/ 	.word	index@(vprintf)
	.align		4
        /*0010*/ 	.word	0x00000000
	.align		4
        /*0014*/ 	.word	0xfffffffe
	.align		4
        /*0018*/ 	.word	0x00000000
	.align		4
        /*001c*/ 	.word	0xfffffffd
	.align		4
        /*0020*/ 	.word	0x00000000
	.align		4
        /*0024*/ 	.word	0xfffffffc


//--------------------- .nv.constant4             --------------------------
	.section	.nv.constant4,"a",@progbits
	.align	8
	.align		8
.nv.constant4:
        /*0000*/ 	.dword	vprintf
	.align		8
        /*0008*/ 	.dword	$str


//--------------------- .text._Z7gpuLoopv         --------------------------
	.section	.text._Z7gpuLoopv,"ax",@progbits
	.align	128
        .global         _Z7gpuLoopv
        .type           _Z7gpuLoopv,@function
        .size           _Z7gpuLoopv,(.L_x_2 - _Z7gpuLoopv)
        .other          _Z7gpuLoopv,@"STO_CUDA_ENTRY STV_DEFAULT"
_Z7gpuLoopv:
.text._Z7gpuLoopv:
[----:B------:R-:W0:Y:S01]  /*0000*/  LDC R1, c[0x0][0x37c] ;  /* 0x0000df00ff017b82 */ /* 0x000e220000000800 */
[----:B------:R-:W1:Y:S01]  /*0010*/  S2R R3, SR_TID.X ;  /* 0x0000000000037919 */ /* 0x000e620000002100 */
[----:B------:R-:W2:Y:S06]  /*0020*/  LDCU UR5, c[0x0][0x2fc] ;  /* 0x00005f80ff0577ac */ /* 0x000eac0008000800 */
[----:B------:R-:W1:Y:S01]  /*0030*/  S2UR UR6, SR_CTAID.X ;  /* 0x00000000000679c3 */ /* 0x000e620000002500 */
[----:B------:R-:W-:Y:S01]  /*0040*/  MOV R2, 0x0 ;  /* 0x0000000000027802 */ /* 0x000fe20000000f00 */
[----:B0-----:R-:W-:Y:S01]  /*0050*/  VIADD R1, R1, 0xfffffff8 ;  /* 0xfffffff801017836 */ /* 0x001fe20000000000 */
[----:B------:R-:W0:Y:S05]  /*0060*/  LDCU UR4, c[0x0][0x2f8] ;  /* 0x00005f00ff0477ac */ /* 0x000e2a0008000800 */
[----:B------:R-:W1:Y:S01]  /*0070*/  LDC R0, c[0x0][0x360] ;  /* 0x0000d800ff007b82 */ /* 0x000e620000000800 */
[----:B0-----:R-:W-:-:S05]  /*0080*/  IADD3 R6, P0, PT, R1, UR4, RZ ;  /* 0x0000000401067c10 */ /* 0x001fca000ff1e0ff */
[----:B--2---:R-:W-:Y:S02]  /*0090*/  IMAD.X R7, RZ, RZ, UR5, P0 ;  /* 0x00000005ff077e24 */ /* 0x004fe400080e06ff */
[----:B-1----:R-:W-:Y:S01]  /*00a0*/  IMAD R0, R0, UR6, R3 ;  /* 0x0000000600007c24 */ /* 0x002fe2000f8e0203 */
[----:B------:R-:W0:Y:S01]  /*00b0*/  LDCU.64 UR6, c[0x4][0x8] ;  /* 0x01000100ff0677ac */ /* 0x000e220008000a00 */
[----:B------:R-:W1:Y:S03]  /*00c0*/  LDC.64 R2, c[0x4][R2] ;  /* 0x0100000002027b82 */ /* 0x000e660000000a00 */
[----:B------:R2:W-:Y:S01]  /*00d0*/  STL [R1], R0 ;  /* 0x0000000001007387 */ /* 0x0005e20000100800 */
[----:B0-----:R-:W-:Y:S01]  /*00e0*/  IMAD.U32 R4, RZ, RZ, UR6 ;  /* 0x00000006ff047e24 */ /* 0x001fe2000f8e00ff */
[----:B--2---:R-:W-:-:S07]  /*00f0*/  MOV R5, UR7 ;  /* 0x0000000700057c02 */ /* 0x004fce0008000f00 */
[----:B------:R-:W-:-:S07]  /*0100*/  LEPC R20, `(.L_x_0) ;  /* 0x000000001014794e */ /* 0x000fce0000000000 */
[----:B-1----:R-:W-:Y:S05]  /*0110*/  CALL.ABS.NOINC R2 ;  /* 0x0000000002007343 */ /* 0x002fea0003c00000 */
.L_x_0:
[----:B------:R-:W-:Y:S05]  /*0120*/  EXIT ;  /* 0x000000000000794d */ /* 0x000fea0003800000 */
.L_x_1:
[----:B------:R-:W-:-:S00]  /*0130*/  BRA `(.L_x_1) ;  /* 0xfffffffc00fc7947 */ /* 0x000fc0000383ffff */
[----:B------:R-:W-:-:S00]  /*0140*/  NOP ;  /* 0x0000000000007918 */ /* 0x000fc00000000000 */
        /* <DEDUP_REMOVED lines=11> */
.L_x_2:


//--------------------- .nv.global.init           --------------------------
	.section	.nv.global.init,"aw",@progbits
.nv.global.init:
	.type		$str,@object
	.size		$str,(.L_0 - $str)
$str:
        /*0000*/ 	.byte	0x54, 0x68, 0x69, 0x73, 0x20, 0x69, 0x73, 0x20, 0x69, 0x74, 0x65, 0x72, 0x61, 0x74, 0x69, 0x6f
        /*0010*/ 	.byte	0x6e, 0x20, 0x6e, 0x75, 0x6d, 0x62, 0x65, 0x72, 0x20, 0x25, 0x64, 0x0a, 0x00
.L_0:


//--------------------- .nv.shared.reserved.0     --------------------------
	.section	.nv.shared.reserved.0,"aw",@nobits
	.weak		__nv_reservedSMEM_offset_0_alias
	.size		__nv_reservedSMEM_offset_0_alias, 0, 64
	.other		__nv_reservedSMEM_offset_0_alias,@"STO_CUDA_RESERVED_SHARED STV_DEFAULT"
__nv_reservedSMEM_offset_0_alias:
	.zero		0
	.zero		64


//--------------------- .nv.constant0._Z7gpuLoopv --------------------------
	.section	.nv.constant0._Z7gpuLoopv,"a",@progbits
	.sectionflags	@""
	.align	4
.nv.constant0._Z7gpuLoopv:
	.zero		896


//--------------------- SYMBOLS --------------------------

	.type		.nv.reservedSmem.offset0,@object
	.size		.nv.reservedSmem.offset0,0x4
	.type		vprintf,@function
